//
// Generated by NVIDIA NVVM Compiler
//
// Compiler Build ID: CL-36424714
// Cuda compilation tools, release 13.0, V13.0.88
// Based on NVVM 20.0.0
//

.version 9.0
.target sm_100
.address_size 64

	// .globl	_Z10vecadd_gpuiPfS_S_

.visible .entry _Z10vecadd_gpuiPfS_S_(
	.param .u32 _Z10vecadd_gpuiPfS_S__param_0,
	.param .u64 .ptr .align 1 _Z10vecadd_gpuiPfS_S__param_1,
	.param .u64 .ptr .align 1 _Z10vecadd_gpuiPfS_S__param_2,
	.param .u64 .ptr .align 1 _Z10vecadd_gpuiPfS_S__param_3
)
{
	.reg .pred 	%p<2>;
	.reg .b32 	%r<6>;
	.reg .b32 	%f<4>;
	.reg .b64 	%rd<11>;

	ld.param.u32 	%r2, [_Z10vecadd_gpuiPfS_S__param_0];
	ld.param.u64 	%rd1, [_Z10vecadd_gpuiPfS_S__param_1];
	ld.param.u64 	%rd2, [_Z10vecadd_gpuiPfS_S__param_2];
	ld.param.u64 	%rd3, [_Z10vecadd_gpuiPfS_S__param_3];
	mov.u32 	%r3, %ctaid.x;
	mov.u32 	%r4, %ntid.x;
	mov.u32 	%r5, %tid.x;
	mad.lo.s32 	%r1, %r3, %r4, %r5;
	setp.ge.s32 	%p1, %r1, %r2;
	@%p1 bra 	$L__BB0_2;
	cvta.to.global.u64 	%rd4, %rd1;
	cvta.to.global.u64 	%rd5, %rd2;
	cvta.to.global.u64 	%rd6, %rd3;
	mul.wide.s32 	%rd7, %r1, 4;
	add.s64 	%rd8, %rd4, %rd7;
	ld.global.f32 	%f1, [%rd8];
	add.s64 	%rd9, %rd5, %rd7;
	ld.global.f32 	%f2, [%rd9];
	add.f32 	%f3, %f1, %f2;
	add.s64 	%rd10, %rd6, %rd7;
	st.global.f32 	[%rd10], %f3;
$L__BB0_2:
	ret;

}


// ===== COMPILED SASS (sm_100) =====

	.target	sm_100

	.elftype	@"ET_EXEC"


//--------------------- .note.nv.tkinfo           --------------------------
	.section	.note.nv.tkinfo,"",@"SHT_NOTE"
	.sectionflags	@"SHF_NOTE_NV_TKINFO"
	.tkinfo
        /*0018*/ 	.word	0x00000002
        /*0030*/ 	.string	""
        /*0030*/ 	.string	"ptxas"
        /*0030*/ 	.string	"Cuda compilation tools, release 13.0, V13.0.88"
        /*0030*/ 	.string	"Build cuda_13.0.r13.0/compiler.36424714_0"
        /*0030*/ 	.string	"-arch sm_100 -m 64 "



//--------------------- .note.nv.cuinfo           --------------------------
	.section	.note.nv.cuinfo,"",@"SHT_NOTE"
	.sectionflags	@"SHF_NOTE_NV_CUINFO"
        /*0018*/ 	.short	0x0002
        /*001a*/ 	.short	0x0064
        /*001c*/ 	.short	0x0082
	.zero		2


//--------------------- .nv.info                  --------------------------
	.section	.nv.info,"",@"SHT_CUDA_INFO"
	.align	4


	//----- nvinfo : EIATTR_REGCOUNT
	.align		4
        /*0000*/ 	.byte	0x04, 0x2f
        /*0002*/ 	.short	(.L_1 - .L_0)
	.align		4
.L_0:
        /*0004*/ 	.word	index@(_Z10vecadd_gpuiPfS_S_)
        /*0008*/ 	.word	0x0000000c


	//----- nvinfo : EIATTR_FRAME_SIZE
	.align		4
.L_1:
        /*000c*/ 	.byte	0x04, 0x11
        /*000e*/ 	.short	(.L_3 - .L_2)
	.align		4
.L_2:
        /*0010*/ 	.word	index@(_Z10vecadd_gpuiPfS_S_)
        /*0014*/ 	.word	0x00000000


	//----- nvinfo : EIATTR_MIN_STACK_SIZE
	.align		4
.L_3:
        /*0018*/ 	.byte	0x04, 0x12
        /*001a*/ 	.short	(.L_5 - .L_4)
	.align		4
.L_4:
        /*001c*/ 	.word	index@(_Z10vecadd_gpuiPfS_S_)
        /*0020*/ 	.word	0x00000000
.L_5:


//--------------------- .nv.compat                --------------------------
	.section	.nv.compat,"",@"SHT_CUDA_COMPAT_INFO"
	.align	4
        /*0000*/ 	.byte	0x02, 0x09, 0x00, 0x00, 0x02, 0x02, 0x01, 0x00, 0x02, 0x05, 0x05, 0x00, 0x03, 0x07, 0x01, 0x01
        /*0010*/ 	.byte	0x02, 0x03, 0x00, 0x00, 0x02, 0x06, 0x01, 0x00, 0x04, 0x0b, 0x08, 0x00, 0x09, 0x00, 0x00, 0x00
        /*0020*/ 	.byte	0x00, 0x00, 0x00, 0x00


//--------------------- .nv.info._Z10vecadd_gpuiPfS_S_ --------------------------
	.section	.nv.info._Z10vecadd_gpuiPfS_S_,"",@"SHT_CUDA_INFO"
	.sectionflags	@""
	.align	4


	//----- nvinfo : EIATTR_CUDA_API_VERSION
	.align		4
        /*0000*/ 	.byte	0x04, 0x37
        /*0002*/ 	.short	(.L_7 - .L_6)
.L_6:
        /*0004*/ 	.word	0x00000082


	//----- nvinfo : EIATTR_KPARAM_INFO
	.align		4
.L_7:
        /*0008*/ 	.byte	0x04, 0x17
        /*000a*/ 	.short	(.L_9 - .L_8)
.L_8:
        /*000c*/ 	.word	0x00000000
        /*0010*/ 	.short	0x0003
        /*0012*/ 	.short	0x0018
        /*0014*/ 	.byte	0x00, 0xf5, 0x21, 0x00


	//----- nvinfo : EIATTR_KPARAM_INFO
	.align		4
.L_9:
        /*0018*/ 	.byte	0x04, 0x17
        /*001a*/ 	.short	(.L_11 - .L_10)
.L_10:
        /*001c*/ 	.word	0x00000000
        /*0020*/ 	.short	0x0002
        /*0022*/ 	.short	0x0010
        /*0024*/ 	.byte	0x00, 0xf5, 0x21, 0x00


	//----- nvinfo : EIATTR_KPARAM_INFO
	.align		4
.L_11:
        /*0028*/ 	.byte	0x04, 0x17
        /*002a*/ 	.short	(.L_13 - .L_12)
.L_12:
        /*002c*/ 	.word	0x00000000
        /*0030*/ 	.short	0x0001
        /*0032*/ 	.short	0x0008
        /*0034*/ 	.byte	0x00, 0xf5, 0x21, 0x00


	//----- nvinfo : EIATTR_KPARAM_INFO
	.align		4
.L_13:
        /*0038*/ 	.byte	0x04, 0x17
        /*003a*/ 	.short	(.L_15 - .L_14)
.L_14:
        /*003c*/ 	.word	0x00000000
        /*0040*/ 	.short	0x0000
        /*0042*/ 	.short	0x0000
        /*0044*/ 	.byte	0x00, 0xf0, 0x11, 0x00


	//----- nvinfo : EIATTR_SPARSE_MMA_MASK
	.align		4
.L_15:
        /*0048*/ 	.byte	0x03, 0x50
        /*004a*/ 	.short	0x0000


	//----- nvinfo : EIATTR_MAXREG_COUNT
	.align		4
        /*004c*/ 	.byte	0x03, 0x1b
        /*004e*/ 	.short	0x00ff


	//----- nvinfo : EIATTR_MERCURY_ISA_VERSION
	.align		4
        /*0050*/ 	.byte	0x03, 0x5f
        /*0052*/ 	.short	0x0101


	//----- nvinfo : EIATTR_VRC_CTA_INIT_COUNT
	.align		4
        /*0054*/ 	.byte	0x02, 0x4a
	.zero		1
	.zero		1


	//----- nvinfo : EIATTR_EXIT_INSTR_OFFSETS
	.align		4
        /*0058*/ 	.byte	0x04, 0x1c
        /*005a*/ 	.short	(.L_17 - .L_16)


	//   ....[0]....
.L_16:
        /*005c*/ 	.word	0x00000070


	//   ....[1]....
        /*0060*/ 	.word	0x00000130


	//----- nvinfo : EIATTR_CBANK_PARAM_SIZE
	.align		4
.L_17:
        /*0064*/ 	.byte	0x03, 0x19
        /*0066*/ 	.short	0x0020


	//----- nvinfo : EIATTR_PARAM_CBANK
	.align		4
        /*0068*/ 	.byte	0x04, 0x0a
        /*006a*/ 	.short	(.L_19 - .L_18)
	.align		4
.L_18:
        /*006c*/ 	.word	index@(.nv.constant0._Z10vecadd_gpuiPfS_S_)
        /*0070*/ 	.short	0x0380
        /*0072*/ 	.short	0x0020


	//----- nvinfo : EIATTR_SW_WAR
	.align		4
.L_19:
        /*0074*/ 	.byte	0x04, 0x36
        /*0076*/ 	.short	(.L_21 - .L_20)
.L_20:
        /*0078*/ 	.word	0x00000008
.L_21:


//--------------------- .nv.callgraph             --------------------------
	.section	.nv.callgraph,"",@"SHT_CUDA_CALLGRAPH"
	.align	4
	.sectionentsize	8
	.align		4
        /*0000*/ 	.word	0x00000000
	.align		4
        /*0004*/ 	.word	0xffffffff
	.align		4
        /*0008*/ 	.word	0x00000000
	.align		4
        /*000c*/ 	.word	0xfffffffe
	.align		4
        /*0010*/ 	.word	0x00000000
	.align		4
        /*0014*/ 	.word	0xfffffffd
	.align		4
        /*0018*/ 	.word	0x00000000
	.align		4
        /*001c*/ 	.word	0xfffffffc


//--------------------- .text._Z10vecadd_gpuiPfS_S_ --------------------------
	.section	.text._Z10vecadd_gpuiPfS_S_,"ax",@progbits
	.align	128
        .global         _Z10vecadd_gpuiPfS_S_
        .type           _Z10vecadd_gpuiPfS_S_,@function
        .size           _Z10vecadd_gpuiPfS_S_,(.L_x_1 - _Z10vecadd_gpuiPfS_S_)
        .other          _Z10vecadd_gpuiPfS_S_,@"STO_CUDA_ENTRY STV_DEFAULT"
_Z10vecadd_gpuiPfS_S_:
.text._Z10vecadd_gpuiPfS_S_:
[----:B------:R-:W-:Y:S01]  /*0000*/  LDC R1, c[0x0][0x37c] ;  /* 0x0000df00ff017b82 */ /* 0x000fe20000000800 */
[----:B------:R-:W0:Y:S07]  /*0010*/  S2R R0, SR_TID.X ;  /* 0x0000000000007919 */ /* 0x000e2e0000002100 */
[----:B------:R-:W0:Y:S01]  /*0020*/  S2UR UR4, SR_CTAID.X ;  /* 0x00000000000479c3 */ /* 0x000e220000002500 */
[----:B------:R-:W1:Y:S07]  /*0030*/  LDCU UR5, c[0x0][0x380] ;  /* 0x00007000ff0577ac */ /* 0x000e6e0008000800 */
[----:B------:R-:W0:Y:S02]  /*0040*/  LDC R9, c[0x0][0x360] ;  /* 0x0000d800ff097b82 */ /* 0x000e240000000800 */
[----:B0-----:R-:W-:-:S05]  /*0050*/  IMAD R9, R9, UR4, R0 ;  /* 0x0000000409097c24 */ /* 0x001fca000f8e0200 */
[----:B-1----:R-:W-:-:S13]  /*0060*/  ISETP.GE.AND P0, PT, R9, UR5, PT ;  /* 0x0000000509007c0c */ /* 0x002fda000bf06270 */
[----:B------:R-:W-:Y:S05]  /*0070*/  @P0 EXIT ;  /* 0x000000000000094d */ /* 0x000fea0003800000 */
[----:B------:R-:W0:Y:S01]  /*0080*/  LDC.64 R2, c[0x0][0x388] ;  /* 0x0000e200ff027b82 */ /* 0x000e220000000a00 */
[----:B------:R-:W1:Y:S07]  /*0090*/  LDCU.64 UR4, c[0x0][0x358] ;  /* 0x00006b00ff0477ac */ /* 0x000e6e0008000a00 */
[----:B------:R-:W2:Y:S08]  /*00a0*/  LDC.64 R4, c[0x0][0x390] ;  /* 0x0000e400ff047b82 */ /* 0x000eb00000000a00 */
[----:B------:R-:W3:Y:S01]  /*00b0*/  LDC.64 R6, c[0x0][0x398] ;  /* 0x0000e600ff067b82 */ /* 0x000ee20000000a00 */
[----:B0-----:R-:W-:-:S06]  /*00c0*/  IMAD.WIDE R2, R9, 0x4, R2 ;  /* 0x0000000409027825 */ /* 0x001fcc00078e0202 */
[----:B-1----:R-:W4:Y:S01]  /*00d0*/  LDG.E R2, desc[UR4][R2.64] ;  /* 0x0000000402027981 */ /* 0x002f22000c1e1900 */
[----:B--2---:R-:W-:-:S06]  /*00e0*/  IMAD.WIDE R4, R9, 0x4, R4 ;  /* 0x0000000409047825 */ /* 0x004fcc00078e0204 */
[----:B------:R-:W4:Y:S01]  /*00f0*/  LDG.E R5, desc[UR4][R4.64] ;  /* 0x0000000404057981 */ /* 0x000f22000c1e1900 */
[----:B---3--:R-:W-:-:S04]  /*0100*/  IMAD.WIDE R6, R9, 0x4, R6 ;  /* 0x0000000409067825 */ /* 0x008fc800078e0206 */
[----:B----4-:R-:W-:-:S05]  /*0110*/  FADD R9, R2, R5 ;  /* 0x0000000502097221 */ /* 0x010fca0000000000 */
[----:B------:R-:W-:Y:S01]  /*0120*/  STG.E desc[UR4][R6.64], R9 ;  /* 0x0000000906007986 */ /* 0x000fe2000c101904 */
[----:B------:R-:W-:Y:S05]  /*0130*/  EXIT ;  /* 0x000000000000794d */ /* 0x000fea0003800000 */
.L_x_0:
[----:B------:R-:W-:-:S00]  /*0140*/  BRA `(.L_x_0) ;  /* 0xfffffffc00fc7947 */ /* 0x000fc0000383ffff */
[----:B------:R-:W-:-:S00]  /*0150*/  NOP ;  /* 0x0000000000007918 */ /* 0x000fc00000000000 */
        /* <DEDUP_REMOVED lines=10> */
.L_x_1:


//--------------------- .nv.shared.reserved.0     --------------------------
	.section	.nv.shared.reserved.0,"aw",@nobits
	.weak		__nv_reservedSMEM_offset_0_alias
	.size		__nv_reservedSMEM_offset_0_alias, 0, 64
	.other		__nv_reservedSMEM_offset_0_alias,@"STO_CUDA_RESERVED_SHARED STV_DEFAULT"
__nv_reservedSMEM_offset_0_alias:
	.zero		0
	.zero		64


//--------------------- .nv.constant0._Z10vecadd_gpuiPfS_S_ --------------------------
	.section	.nv.constant0._Z10vecadd_gpuiPfS_S_,"a",@progbits
	.sectionflags	@""
	.align	4
.nv.constant0._Z10vecadd_gpuiPfS_S_:
	.zero		928


//--------------------- SYMBOLS --------------------------

	.type		.nv.reservedSmem.offset0,@object
	.size		.nv.reservedSmem.offset0,0x4
